//
// Generated by NVIDIA NVVM Compiler
//
// Compiler Build ID: CL-36424714
// Cuda compilation tools, release 13.0, V13.0.88
// Based on NVVM 20.0.0
//

.version 9.0
.target sm_100
.address_size 64

	// .globl	_ZN5ryupy9logKernelEPKfPfi

.visible .entry _ZN5ryupy9logKernelEPKfPfi(
	.param .u64 .ptr .align 1 _ZN5ryupy9logKernelEPKfPfi_param_0,
	.param .u64 .ptr .align 1 _ZN5ryupy9logKernelEPKfPfi_param_1,
	.param .u32 _ZN5ryupy9logKernelEPKfPfi_param_2
)
{
	.reg .pred 	%p<5>;
	.reg .b32 	%r<10>;
	.reg .b32 	%f<23>;
	.reg .b64 	%rd<8>;

	ld.param.u64 	%rd1, [_ZN5ryupy9logKernelEPKfPfi_param_0];
	ld.param.u64 	%rd2, [_ZN5ryupy9logKernelEPKfPfi_param_1];
	ld.param.u32 	%r2, [_ZN5ryupy9logKernelEPKfPfi_param_2];
	mov.u32 	%r3, %ctaid.x;
	mov.u32 	%r4, %ntid.x;
	mov.u32 	%r5, %tid.x;
	mad.lo.s32 	%r1, %r3, %r4, %r5;
	setp.ge.s32 	%p1, %r1, %r2;
	@%p1 bra 	$L__BB0_2;
	cvta.to.global.u64 	%rd3, %rd1;
	cvta.to.global.u64 	%rd4, %rd2;
	mul.wide.s32 	%rd5, %r1, 4;
	add.s64 	%rd6, %rd3, %rd5;
	ld.global.f32 	%f1, [%rd6];
	setp.lt.f32 	%p2, %f1, 0f00800000;
	mul.f32 	%f2, %f1, 0f4B000000;
	selp.f32 	%f3, %f2, %f1, %p2;
	selp.f32 	%f4, 0fC1B80000, 0f00000000, %p2;
	mov.b32 	%r6, %f3;
	add.s32 	%r7, %r6, -1059760811;
	and.b32  	%r8, %r7, -8388608;
	sub.s32 	%r9, %r6, %r8;
	mov.b32 	%f5, %r9;
	cvt.rn.f32.s32 	%f6, %r8;
	fma.rn.f32 	%f7, %f6, 0f34000000, %f4;
	add.f32 	%f8, %f5, 0fBF800000;
	fma.rn.f32 	%f9, %f8, 0fBE055027, 0f3E1039F6;
	fma.rn.f32 	%f10, %f9, %f8, 0fBDF8CDCC;
	fma.rn.f32 	%f11, %f10, %f8, 0f3E0F2955;
	fma.rn.f32 	%f12, %f11, %f8, 0fBE2AD8B9;
	fma.rn.f32 	%f13, %f12, %f8, 0f3E4CED0B;
	fma.rn.f32 	%f14, %f13, %f8, 0fBE7FFF22;
	fma.rn.f32 	%f15, %f14, %f8, 0f3EAAAA78;
	fma.rn.f32 	%f16, %f15, %f8, 0fBF000000;
	mul.f32 	%f17, %f8, %f16;
	fma.rn.f32 	%f18, %f17, %f8, %f8;
	fma.rn.f32 	%f19, %f7, 0f3F317218, %f18;
	setp.gt.u32 	%p3, %r6, 2139095039;
	fma.rn.f32 	%f20, %f3, 0f7F800000, 0f7F800000;
	selp.f32 	%f21, %f20, %f19, %p3;
	setp.eq.f32 	%p4, %f3, 0f00000000;
	selp.f32 	%f22, 0fFF800000, %f21, %p4;
	add.s64 	%rd7, %rd4, %rd5;
	st.global.f32 	[%rd7], %f22;
$L__BB0_2:
	ret;

}
	// .globl	_ZN5ryupy12negateKernelEPKfPfi
.visible .entry _ZN5ryupy12negateKernelEPKfPfi(
	.param .u64 .ptr .align 1 _ZN5ryupy12negateKernelEPKfPfi_param_0,
	.param .u64 .ptr .align 1 _ZN5ryupy12negateKernelEPKfPfi_param_1,
	.param .u32 _ZN5ryupy12negateKernelEPKfPfi_param_2
)
{
	.reg .pred 	%p<2>;
	.reg .b32 	%r<6>;
	.reg .b32 	%f<3>;
	.reg .b64 	%rd<8>;

	ld.param.u64 	%rd1, [_ZN5ryupy12negateKernelEPKfPfi_param_0];
	ld.param.u64 	%rd2, [_ZN5ryupy12negateKernelEPKfPfi_param_1];
	ld.param.u32 	%r2, [_ZN5ryupy12negateKernelEPKfPfi_param_2];
	mov.u32 	%r3, %ctaid.x;
	mov.u32 	%r4, %ntid.x;
	mov.u32 	%r5, %tid.x;
	mad.lo.s32 	%r1, %r3, %r4, %r5;
	setp.ge.s32 	%p1, %r1, %r2;
	@%p1 bra 	$L__BB1_2;
	cvta.to.global.u64 	%rd3, %rd1;
	cvta.to.global.u64 	%rd4, %rd2;
	mul.wide.s32 	%rd5, %r1, 4;
	add.s64 	%rd6, %rd3, %rd5;
	ld.global.f32 	%f1, [%rd6];
	neg.f32 	%f2, %f1;
	add.s64 	%rd7, %rd4, %rd5;
	st.global.f32 	[%rd7], %f2;
$L__BB1_2:
	ret;

}


// ===== COMPILED SASS (sm_100) =====

	.target	sm_100

	.elftype	@"ET_EXEC"


//--------------------- .note.nv.tkinfo           --------------------------
	.section	.note.nv.tkinfo,"",@"SHT_NOTE"
	.sectionflags	@"SHF_NOTE_NV_TKINFO"
	.tkinfo
        /*0018*/ 	.word	0x00000002
        /*0030*/ 	.string	""
        /*0030*/ 	.string	"ptxas"
        /*0030*/ 	.string	"Cuda compilation tools, release 13.0, V13.0.88"
        /*0030*/ 	.string	"Build cuda_13.0.r13.0/compiler.36424714_0"
        /*0030*/ 	.string	"-arch sm_100 -m 64 "



//--------------------- .note.nv.cuinfo           --------------------------
	.section	.note.nv.cuinfo,"",@"SHT_NOTE"
	.sectionflags	@"SHF_NOTE_NV_CUINFO"
        /*0018*/ 	.short	0x0002
        /*001a*/ 	.short	0x0064
        /*001c*/ 	.short	0x0082
	.zero		2


//--------------------- .nv.info                  --------------------------
	.section	.nv.info,"",@"SHT_CUDA_INFO"
	.align	4


	//----- nvinfo : EIATTR_REGCOUNT
	.align		4
        /*0000*/ 	.byte	0x04, 0x2f
        /*0002*/ 	.short	(.L_1 - .L_0)
	.align		4
.L_0:
        /*0004*/ 	.word	index@(_ZN5ryupy9logKernelEPKfPfi)
        /*0008*/ 	.word	0x0000000c


	//----- nvinfo : EIATTR_FRAME_SIZE
	.align		4
.L_1:
        /*000c*/ 	.byte	0x04, 0x11
        /*000e*/ 	.short	(.L_3 - .L_2)
	.align		4
.L_2:
        /*0010*/ 	.word	index@(_ZN5ryupy9logKernelEPKfPfi)
        /*0014*/ 	.word	0x00000000


	//----- nvinfo : EIATTR_REGCOUNT
	.align		4
.L_3:
        /*0018*/ 	.byte	0x04, 0x2f
        /*001a*/ 	.short	(.L_5 - .L_4)
	.align		4
.L_4:
        /*001c*/ 	.word	index@(_ZN5ryupy12negateKernelEPKfPfi)
        /*0020*/ 	.word	0x0000000a


	//----- nvinfo : EIATTR_FRAME_SIZE
	.align		4
.L_5:
        /*0024*/ 	.byte	0x04, 0x11
        /*0026*/ 	.short	(.L_7 - .L_6)
	.align		4
.L_6:
        /*0028*/ 	.word	index@(_ZN5ryupy12negateKernelEPKfPfi)
        /*002c*/ 	.word	0x00000000


	//----- nvinfo : EIATTR_MIN_STACK_SIZE
	.align		4
.L_7:
        /*0030*/ 	.byte	0x04, 0x12
        /*0032*/ 	.short	(.L_9 - .L_8)
	.align		4
.L_8:
        /*0034*/ 	.word	index@(_ZN5ryupy12negateKernelEPKfPfi)
        /*0038*/ 	.word	0x00000000


	//----- nvinfo : EIATTR_MIN_STACK_SIZE
	.align		4
.L_9:
        /*003c*/ 	.byte	0x04, 0x12
        /*003e*/ 	.short	(.L_11 - .L_10)
	.align		4
.L_10:
        /*0040*/ 	.word	index@(_ZN5ryupy9logKernelEPKfPfi)
        /*0044*/ 	.word	0x00000000
.L_11:


//--------------------- .nv.compat                --------------------------
	.section	.nv.compat,"",@"SHT_CUDA_COMPAT_INFO"
	.align	4
        /*0000*/ 	.byte	0x02, 0x09, 0x00, 0x00, 0x02, 0x02, 0x01, 0x00, 0x02, 0x05, 0x05, 0x00, 0x03, 0x07, 0x01, 0x01
        /*0010*/ 	.byte	0x02, 0x03, 0x00, 0x00, 0x02, 0x06, 0x01, 0x00, 0x04, 0x0b, 0x08, 0x00, 0x01, 0x00, 0x00, 0x00
        /*0020*/ 	.byte	0x00, 0x00, 0x00, 0x00


//--------------------- .nv.info._ZN5ryupy12negateKernelEPKfPfi --------------------------
	.section	.nv.info._ZN5ryupy12negateKernelEPKfPfi,"",@"SHT_CUDA_INFO"
	.sectionflags	@""
	.align	4


	//----- nvinfo : EIATTR_CUDA_API_VERSION
	.align		4
        /*0000*/ 	.byte	0x04, 0x37
        /*0002*/ 	.short	(.L_13 - .L_12)
.L_12:
        /*0004*/ 	.word	0x00000082


	//----- nvinfo : EIATTR_KPARAM_INFO
	.align		4
.L_13:
        /*0008*/ 	.byte	0x04, 0x17
        /*000a*/ 	.short	(.L_15 - .L_14)
.L_14:
        /*000c*/ 	.word	0x00000000
        /*0010*/ 	.short	0x0002
        /*0012*/ 	.short	0x0010
        /*0014*/ 	.byte	0x00, 0xf0, 0x11, 0x00


	//----- nvinfo : EIATTR_KPARAM_INFO
	.align		4
.L_15:
        /*0018*/ 	.byte	0x04, 0x17
        /*001a*/ 	.short	(.L_17 - .L_16)
.L_16:
        /*001c*/ 	.word	0x00000000
        /*0020*/ 	.short	0x0001
        /*0022*/ 	.short	0x0008
        /*0024*/ 	.byte	0x00, 0xf5, 0x21, 0x00


	//----- nvinfo : EIATTR_KPARAM_INFO
	.align		4
.L_17:
        /*0028*/ 	.byte	0x04, 0x17
        /*002a*/ 	.short	(.L_19 - .L_18)
.L_18:
        /*002c*/ 	.word	0x00000000
        /*0030*/ 	.short	0x0000
        /*0032*/ 	.short	0x0000
        /*0034*/ 	.byte	0x00, 0xf5, 0x21, 0x00


	//----- nvinfo : EIATTR_SPARSE_MMA_MASK
	.align		4
.L_19:
        /*0038*/ 	.byte	0x03, 0x50
        /*003a*/ 	.short	0x0000


	//----- nvinfo : EIATTR_MAXREG_COUNT
	.align		4
        /*003c*/ 	.byte	0x03, 0x1b
        /*003e*/ 	.short	0x00ff


	//----- nvinfo : EIATTR_MERCURY_ISA_VERSION
	.align		4
        /*0040*/ 	.byte	0x03, 0x5f
        /*0042*/ 	.short	0x0101


	//----- nvinfo : EIATTR_VRC_CTA_INIT_COUNT
	.align		4
        /*0044*/ 	.byte	0x02, 0x4a
	.zero		1
	.zero		1


	//----- nvinfo : EIATTR_EXIT_INSTR_OFFSETS
	.align		4
        /*0048*/ 	.byte	0x04, 0x1c
        /*004a*/ 	.short	(.L_21 - .L_20)


	//   ....[0]....
.L_20:
        /*004c*/ 	.word	0x00000070


	//   ....[1]....
        /*0050*/ 	.word	0x00000100


	//----- nvinfo : EIATTR_CBANK_PARAM_SIZE
	.align		4
.L_21:
        /*0054*/ 	.byte	0x03, 0x19
        /*0056*/ 	.short	0x0014


	//----- nvinfo : EIATTR_PARAM_CBANK
	.align		4
        /*0058*/ 	.byte	0x04, 0x0a
        /*005a*/ 	.short	(.L_23 - .L_22)
	.align		4
.L_22:
        /*005c*/ 	.word	index@(.nv.constant0._ZN5ryupy12negateKernelEPKfPfi)
        /*0060*/ 	.short	0x0380
        /*0062*/ 	.short	0x0014


	//----- nvinfo : EIATTR_SW_WAR
	.align		4
.L_23:
        /*0064*/ 	.byte	0x04, 0x36
        /*0066*/ 	.short	(.L_25 - .L_24)
.L_24:
        /*0068*/ 	.word	0x00000008
.L_25:


//--------------------- .nv.info._ZN5ryupy9logKernelEPKfPfi --------------------------
	.section	.nv.info._ZN5ryupy9logKernelEPKfPfi,"",@"SHT_CUDA_INFO"
	.sectionflags	@""
	.align	4


	//----- nvinfo : EIATTR_CUDA_API_VERSION
	.align		4
        /*0000*/ 	.byte	0x04, 0x37
        /*0002*/ 	.short	(.L_27 - .L_26)
.L_26:
        /*0004*/ 	.word	0x00000082


	//----- nvinfo : EIATTR_KPARAM_INFO
	.align		4
.L_27:
        /*0008*/ 	.byte	0x04, 0x17
        /*000a*/ 	.short	(.L_29 - .L_28)
.L_28:
        /*000c*/ 	.word	0x00000000
        /*0010*/ 	.short	0x0002
        /*0012*/ 	.short	0x0010
        /*0014*/ 	.byte	0x00, 0xf0, 0x11, 0x00


	//----- nvinfo : EIATTR_KPARAM_INFO
	.align		4
.L_29:
        /*0018*/ 	.byte	0x04, 0x17
        /*001a*/ 	.short	(.L_31 - .L_30)
.L_30:
        /*001c*/ 	.word	0x00000000
        /*0020*/ 	.short	0x0001
        /*0022*/ 	.short	0x0008
        /*0024*/ 	.byte	0x00, 0xf5, 0x21, 0x00


	//----- nvinfo : EIATTR_KPARAM_INFO
	.align		4
.L_31:
        /*0028*/ 	.byte	0x04, 0x17
        /*002a*/ 	.short	(.L_33 - .L_32)
.L_32:
        /*002c*/ 	.word	0x00000000
        /*0030*/ 	.short	0x0000
        /*0032*/ 	.short	0x0000
        /*0034*/ 	.byte	0x00, 0xf5, 0x21, 0x00


	//----- nvinfo : EIATTR_SPARSE_MMA_MASK
	.align		4
.L_33:
        /*0038*/ 	.byte	0x03, 0x50
        /*003a*/ 	.short	0x0000


	//----- nvinfo : EIATTR_MAXREG_COUNT
	.align		4
        /*003c*/ 	.byte	0x03, 0x1b
        /*003e*/ 	.short	0x00ff


	//----- nvinfo : EIATTR_MERCURY_ISA_VERSION
	.align		4
        /*0040*/ 	.byte	0x03, 0x5f
        /*0042*/ 	.short	0x0101


	//----- nvinfo : EIATTR_VRC_CTA_INIT_COUNT
	.align		4
        /*0044*/ 	.byte	0x02, 0x4a
	.zero		1
	.zero		1


	//----- nvinfo : EIATTR_EXIT_INSTR_OFFSETS
	.align		4
        /*0048*/ 	.byte	0x04, 0x1c
        /*004a*/ 	.short	(.L_35 - .L_34)


	//   ....[0]....
.L_34:
        /*004c*/ 	.word	0x00000070


	//   ....[1]....
        /*0050*/ 	.word	0x00000290


	//----- nvinfo : EIATTR_CBANK_PARAM_SIZE
	.align		4
.L_35:
        /*0054*/ 	.byte	0x03, 0x19
        /*0056*/ 	.short	0x0014


	//----- nvinfo : EIATTR_PARAM_CBANK
	.align		4
        /*0058*/ 	.byte	0x04, 0x0a
        /*005a*/ 	.short	(.L_37 - .L_36)
	.align		4
.L_36:
        /*005c*/ 	.word	index@(.nv.constant0._ZN5ryupy9logKernelEPKfPfi)
        /*0060*/ 	.short	0x0380
        /*0062*/ 	.short	0x0014


	//----- nvinfo : EIATTR_SW_WAR
	.align		4
.L_37:
        /*0064*/ 	.byte	0x04, 0x36
        /*0066*/ 	.short	(.L_39 - .L_38)
.L_38:
        /*0068*/ 	.word	0x00000008
.L_39:


//--------------------- .nv.callgraph             --------------------------
	.section	.nv.callgraph,"",@"SHT_CUDA_CALLGRAPH"
	.align	4
	.sectionentsize	8
	.align		4
        /*0000*/ 	.word	0x00000000
	.align		4
        /*0004*/ 	.word	0xffffffff
	.align		4
        /*0008*/ 	.word	0x00000000
	.align		4
        /*000c*/ 	.word	0xfffffffe
	.align		4
        /*0010*/ 	.word	0x00000000
	.align		4
        /*0014*/ 	.word	0xfffffffd
	.align		4
        /*0018*/ 	.word	0x00000000
	.align		4
        /*001c*/ 	.word	0xfffffffc


//--------------------- .text._ZN5ryupy12negateKernelEPKfPfi --------------------------
	.section	.text._ZN5ryupy12negateKernelEPKfPfi,"ax",@progbits
	.align	128
        .global         _ZN5ryupy12negateKernelEPKfPfi
        .type           _ZN5ryupy12negateKernelEPKfPfi,@function
        .size           _ZN5ryupy12negateKernelEPKfPfi,(.L_x_2 - _ZN5ryupy12negateKernelEPKfPfi)
        .other          _ZN5ryupy12negateKernelEPKfPfi,@"STO_CUDA_ENTRY STV_DEFAULT"
_ZN5ryupy12negateKernelEPKfPfi:
.text._ZN5ryupy12negateKernelEPKfPfi:
[----:B------:R-:W-:Y:S01]  /*0000*/  LDC R1, c[0x0][0x37c] ;  /* 0x0000df00ff017b82 */ /* 0x000fe20000000800 */
[----:B------:R-:W0:Y:S07]  /*0010*/  S2R R0, SR_TID.X ;  /* 0x0000000000007919 */ /* 0x000e2e0000002100 */
[----:B------:R-:W0:Y:S01]  /*0020*/  S2UR UR4, SR_CTAID.X ;  /* 0x00000000000479c3 */ /* 0x000e220000002500 */
[----:B------:R-:W1:Y:S07]  /*0030*/  LDCU UR5, c[0x0][0x390] ;  /* 0x00007200ff0577ac */ /* 0x000e6e0008000800 */
[----:B------:R-:W0:Y:S02]  /*0040*/  LDC R7, c[0x0][0x360] ;  /* 0x0000d800ff077b82 */ /* 0x000e240000000800 */
[----:B0-----:R-:W-:-:S05]  /*0050*/  IMAD R7, R7, UR4, R0 ;  /* 0x0000000407077c24 */ /* 0x001fca000f8e0200 */
[----:B-1----:R-:W-:-:S13]  /*0060*/  ISETP.GE.AND P0, PT, R7, UR5, PT ;  /* 0x0000000507007c0c */ /* 0x002fda000bf06270 */
[----:B------:R-:W-:Y:S05]  /*0070*/  @P0 EXIT ;  /* 0x000000000000094d */ /* 0x000fea0003800000 */
[----:B------:R-:W0:Y:S01]  /*0080*/  LDC.64 R2, c[0x0][0x380] ;  /* 0x0000e000ff027b82 */ /* 0x000e220000000a00 */
[----:B------:R-:W1:Y:S07]  /*0090*/  LDCU.64 UR4, c[0x0][0x358] ;  /* 0x00006b00ff0477ac */ /* 0x000e6e0008000a00 */
[----:B------:R-:W2:Y:S01]  /*00a0*/  LDC.64 R4, c[0x0][0x388] ;  /* 0x0000e200ff047b82 */ /* 0x000ea20000000a00 */
[----:B0-----:R-:W-:-:S06]  /*00b0*/  IMAD.WIDE R2, R7, 0x4, R2 ;  /* 0x0000000407027825 */ /* 0x001fcc00078e0202 */
[----:B-1----:R-:W3:Y:S01]  /*00c0*/  LDG.E R2, desc[UR4][R2.64] ;  /* 0x0000000402027981 */ /* 0x002ee2000c1e1900 */
[----:B--2---:R-:W-:-:S04]  /*00d0*/  IMAD.WIDE R4, R7, 0x4, R4 ;  /* 0x0000000407047825 */ /* 0x004fc800078e0204 */
[----:B---3--:R-:W-:-:S05]  /*00e0*/  FADD R7, -R2, -RZ ;  /* 0x800000ff02077221 */ /* 0x008fca0000000100 */
[----:B------:R-:W-:Y:S01]  /*00f0*/  STG.E desc[UR4][R4.64], R7 ;  /* 0x0000000704007986 */ /* 0x000fe2000c101904 */
[----:B------:R-:W-:Y:S05]  /*0100*/  EXIT ;  /* 0x000000000000794d */ /* 0x000fea0003800000 */
.L_x_0:
[----:B------:R-:W-:-:S00]  /*0110*/  BRA `(.L_x_0) ;  /* 0xfffffffc00fc7947 */ /* 0x000fc0000383ffff */
[----:B------:R-:W-:-:S00]  /*0120*/  NOP ;  /* 0x0000000000007918 */ /* 0x000fc00000000000 */
        /* <DEDUP_REMOVED lines=13> */
.L_x_2:


//--------------------- .text._ZN5ryupy9logKernelEPKfPfi --------------------------
	.section	.text._ZN5ryupy9logKernelEPKfPfi,"ax",@progbits
	.align	128
        .global         _ZN5ryupy9logKernelEPKfPfi
        .type           _ZN5ryupy9logKernelEPKfPfi,@function
        .size           _ZN5ryupy9logKernelEPKfPfi,(.L_x_3 - _ZN5ryupy9logKernelEPKfPfi)
        .other          _ZN5ryupy9logKernelEPKfPfi,@"STO_CUDA_ENTRY STV_DEFAULT"
_ZN5ryupy9logKernelEPKfPfi:
.text._ZN5ryupy9logKernelEPKfPfi:
        /* <DEDUP_REMOVED lines=9> */
[----:B------:R-:W1:Y:S01]  /*0090*/  LDCU.64 UR4, c[0x0][0x358] ;  /* 0x00006b00ff0477ac */ /* 0x000e620008000a00 */
[----:B0-----:R-:W-:-:S05]  /*00a0*/  IMAD.WIDE R2, R5, 0x4, R2 ;  /* 0x0000000405027825 */ /* 0x001fca00078e0202 */
[----:B-1----:R0:W2:Y:S01]  /*00b0*/  LDG.E R0, desc[UR4][R2.64] ;  /* 0x0000000402007981 */ /* 0x0020a2000c1e1900 */
[----:B------:R-:W-:Y:S01]  /*00c0*/  HFMA2 R9, -RZ, RZ, 1.5048828125, 33.21875 ;  /* 0x3e055027ff097431 */ /* 0x000fe200000001ff */
[----:B0-----:R-:W0:Y:S02]  /*00d0*/  LDC.64 R2, c[0x0][0x388] ;  /* 0x0000e200ff027b82 */ /* 0x001e240000000a00 */
[----:B0-----:R-:W-:Y:S01]  /*00e0*/  IMAD.WIDE R2, R5, 0x4, R2 ;  /* 0x0000000405027825 */ /* 0x001fe200078e0202 */
[----:B--2---:R-:W-:-:S13]  /*00f0*/  FSETP.GEU.AND P0, PT, R0, 1.175494350822287508e-38, PT ;  /* 0x008000000000780b */ /* 0x004fda0003f0e000 */
[----:B------:R-:W-:-:S05]  /*0100*/  @!P0 FMUL R0, R0, 8388608 ;  /* 0x4b00000000008820 */ /* 0x000fca0000400000 */
[----:B------:R-:W-:-:S04]  /*0110*/  IADD3 R4, PT, PT, R0, -0x3f2aaaab, RZ ;  /* 0xc0d5555500047810 */ /* 0x000fc80007ffe0ff */
[----:B------:R-:W-:-:S04]  /*0120*/  LOP3.LUT R7, R4, 0xff800000, RZ, 0xc0, !PT ;  /* 0xff80000004077812 */ /* 0x000fc800078ec0ff */
[-C--:B------:R-:W-:Y:S02]  /*0130*/  IADD3 R4, PT, PT, R0, -R7.reuse, RZ ;  /* 0x8000000700047210 */ /* 0x080fe40007ffe0ff */
[----:B------:R-:W-:-:S03]  /*0140*/  I2FP.F32.S32 R7, R7 ;  /* 0x0000000700077245 */ /* 0x000fc60000201400 */
[----:B------:R-:W-:Y:S01]  /*0150*/  FADD R6, R4, -1 ;  /* 0xbf80000004067421 */ /* 0x000fe20000000000 */
[----:B------:R-:W-:Y:S02]  /*0160*/  FSEL R4, RZ, -23, P0 ;  /* 0xc1b80000ff047808 */ /* 0x000fe40000000000 */
[----:B------:R-:W-:Y:S01]  /*0170*/  ISETP.GT.U32.AND P0, PT, R0, 0x7f7fffff, PT ;  /* 0x7f7fffff0000780c */ /* 0x000fe20003f04070 */
[C---:B------:R-:W-:Y:S02]  /*0180*/  FFMA R9, R6.reuse, -R9, 0.14084610342979431152 ;  /* 0x3e1039f606097423 */ /* 0x040fe40000000809 */
[----:B------:R-:W-:Y:S01]  /*0190*/  FFMA R4, R7, 1.1920928955078125e-07, R4 ;  /* 0x3400000007047823 */ /* 0x000fe20000000004 */
[----:B------:R-:W-:Y:S01]  /*01a0*/  MOV R7, 0x7f800000 ;  /* 0x7f80000000077802 */ /* 0x000fe20000000f00 */
[----:B------:R-:W-:-:S04]  /*01b0*/  FFMA R9, R6, R9, -0.12148627638816833496 ;  /* 0xbdf8cdcc06097423 */ /* 0x000fc80000000009 */
[----:B------:R-:W-:-:S04]  /*01c0*/  FFMA R9, R6, R9, 0.13980610668659210205 ;  /* 0x3e0f295506097423 */ /* 0x000fc80000000009 */
[----:B------:R-:W-:-:S04]  /*01d0*/  FFMA R9, R6, R9, -0.16684235632419586182 ;  /* 0xbe2ad8b906097423 */ /* 0x000fc80000000009 */
[----:B------:R-:W-:-:S04]  /*01e0*/  FFMA R9, R6, R9, 0.20012299716472625732 ;  /* 0x3e4ced0b06097423 */ /* 0x000fc80000000009 */
[----:B------:R-:W-:-:S04]  /*01f0*/  FFMA R9, R6, R9, -0.24999669194221496582 ;  /* 0xbe7fff2206097423 */ /* 0x000fc80000000009 */
[----:B------:R-:W-:-:S04]  /*0200*/  FFMA R9, R6, R9, 0.33333182334899902344 ;  /* 0x3eaaaa7806097423 */ /* 0x000fc80000000009 */
[----:B------:R-:W-:-:S04]  /*0210*/  FFMA R9, R6, R9, -0.5 ;  /* 0xbf00000006097423 */ /* 0x000fc80000000009 */
[----:B------:R-:W-:-:S04]  /*0220*/  FMUL R9, R6, R9 ;  /* 0x0000000906097220 */ /* 0x000fc80000400000 */
[----:B------:R-:W-:-:S04]  /*0230*/  FFMA R9, R6, R9, R6 ;  /* 0x0000000906097223 */ /* 0x000fc80000000006 */
[----:B------:R-:W-:Y:S01]  /*0240*/  FFMA R4, R4, 0.69314718246459960938, R9 ;  /* 0x3f31721804047823 */ /* 0x000fe20000000009 */
[C---:B------:R-:W-:Y:S01]  /*0250*/  @P0 FFMA R4, R0.reuse, R7, +INF ;  /* 0x7f80000000040423 */ /* 0x040fe20000000007 */
[----:B------:R-:W-:-:S04]  /*0260*/  FSETP.NEU.AND P0, PT, R0, RZ, PT ;  /* 0x000000ff0000720b */ /* 0x000fc80003f0d000 */
[----:B------:R-:W-:-:S05]  /*0270*/  FSEL R5, R4, -INF , P0 ;  /* 0xff80000004057808 */ /* 0x000fca0000000000 */
[----:B------:R-:W-:Y:S01]  /*0280*/  STG.E desc[UR4][R2.64], R5 ;  /* 0x0000000502007986 */ /* 0x000fe2000c101904 */
[----:B------:R-:W-:Y:S05]  /*0290*/  EXIT ;  /* 0x000000000000794d */ /* 0x000fea0003800000 */
.L_x_1:
        /* <DEDUP_REMOVED lines=14> */
.L_x_3:


//--------------------- .nv.shared.reserved.0     --------------------------
	.section	.nv.shared.reserved.0,"aw",@nobits
	.weak		__nv_reservedSMEM_offset_0_alias
	.size		__nv_reservedSMEM_offset_0_alias, 0, 64
	.other		__nv_reservedSMEM_offset_0_alias,@"STO_CUDA_RESERVED_SHARED STV_DEFAULT"
__nv_reservedSMEM_offset_0_alias:
	.zero		0
	.zero		64


//--------------------- .nv.constant0._ZN5ryupy12negateKernelEPKfPfi --------------------------
	.section	.nv.constant0._ZN5ryupy12negateKernelEPKfPfi,"a",@progbits
	.sectionflags	@""
	.align	4
.nv.constant0._ZN5ryupy12negateKernelEPKfPfi:
	.zero		916


//--------------------- .nv.constant0._ZN5ryupy9logKernelEPKfPfi --------------------------
	.section	.nv.constant0._ZN5ryupy9logKernelEPKfPfi,"a",@progbits
	.sectionflags	@""
	.align	4
.nv.constant0._ZN5ryupy9logKernelEPKfPfi:
	.zero		916


//--------------------- SYMBOLS --------------------------

	.type		.nv.reservedSmem.offset0,@object
	.size		.nv.reservedSmem.offset0,0x4
